	.headerflags	@"EF_CUDA_TEXMODE_UNIFIED EF_CUDA_64BIT_ADDRESS EF_CUDA_ACCELERATORS EF_CUDA_SM90 EF_CUDA_VIRTUAL_SM(EF_CUDA_SM90)"
	.elftype	@"ET_EXEC"


//--------------------- .nv.info                  --------------------------
	.section	.nv.info,"",@"SHT_CUDA_INFO"
	.align	4


	//----- nvinfo : EIATTR_REGCOUNT
	.align		4
        /*0000*/ 	.byte	0x04, 0x2f
        /*0002*/ 	.short	(.L_2 - .L_1)
	.align		4
.L_1:
        /*0004*/ 	.word	index@(triton_poi_fused_gelu_10)
        /*0008*/ 	.word	0x00000020


	//----- nvinfo : EIATTR_MIN_STACK_SIZE
	.align		4
.L_2:
        /*000c*/ 	.byte	0x04, 0x12
        /*000e*/ 	.short	(.L_4 - .L_3)
	.align		4
.L_3:
        /*0010*/ 	.word	index@(triton_poi_fused_gelu_10)
        /*0014*/ 	.word	0x00000000


	//----- nvinfo : EIATTR_FRAME_SIZE
	.align		4
.L_4:
        /*0018*/ 	.byte	0x04, 0x11
        /*001a*/ 	.short	(.L_6 - .L_5)
	.align		4
.L_5:
        /*001c*/ 	.word	index@(triton_poi_fused_gelu_10)
        /*0020*/ 	.word	0x00000000


	//----- nvinfo : EIATTR_MIN_STACK_SIZE
	.align		4
.L_6:
        /*0024*/ 	.byte	0x04, 0x12
        /*0026*/ 	.short	(.L_8 - .L_7)
	.align		4
.L_7:
        /*0028*/ 	.word	index@(triton_poi_fused_gelu_10)
        /*002c*/ 	.word	0x00000000
.L_8:


//--------------------- .nv.info.triton_poi_fused_gelu_10 --------------------------
	.section	.nv.info.triton_poi_fused_gelu_10,"",@"SHT_CUDA_INFO"
	.sectionflags	@""
	.align	4


	//----- nvinfo : EIATTR_CUDA_API_VERSION
	.align		4
        /*0000*/ 	.byte	0x04, 0x37
        /*0002*/ 	.short	(.L_10 - .L_9)
.L_9:
        /*0004*/ 	.word	0x0000007c


	//----- nvinfo : EIATTR_KPARAM_INFO
	.align		4
.L_10:
        /*0008*/ 	.byte	0x04, 0x17
        /*000a*/ 	.short	(.L_12 - .L_11)
.L_11:
        /*000c*/ 	.word	0x00000000
        /*0010*/ 	.short	0x0002
        /*0012*/ 	.short	0x0010
        /*0014*/ 	.byte	0x00, 0xf0, 0x11, 0x00


	//----- nvinfo : EIATTR_KPARAM_INFO
	.align		4
.L_12:
        /*0018*/ 	.byte	0x04, 0x17
        /*001a*/ 	.short	(.L_14 - .L_13)
.L_13:
        /*001c*/ 	.word	0x00000000
        /*0020*/ 	.short	0x0001
        /*0022*/ 	.short	0x0008
        /*0024*/ 	.byte	0x00, 0xf4, 0x21, 0x00


	//----- nvinfo : EIATTR_KPARAM_INFO
	.align		4
.L_14:
        /*0028*/ 	.byte	0x04, 0x17
        /*002a*/ 	.short	(.L_16 - .L_15)
.L_15:
        /*002c*/ 	.word	0x00000000
        /*0030*/ 	.short	0x0000
        /*0032*/ 	.short	0x0000
        /*0034*/ 	.byte	0x00, 0xf4, 0x21, 0x00


	//----- nvinfo : EIATTR_SPARSE_MMA_MASK
	.align		4
.L_16:
        /*0038*/ 	.byte	0x03, 0x50
        /*003a*/ 	.short	0x0000


	//----- nvinfo : EIATTR_MAXREG_COUNT
	.align		4
        /*003c*/ 	.byte	0x03, 0x1b
        /*003e*/ 	.short	0x00ff


	//----- nvinfo : EIATTR_EXIT_INSTR_OFFSETS
	.align		4
        /*0040*/ 	.byte	0x04, 0x1c
        /*0042*/ 	.short	(.L_18 - .L_17)


	//   ....[0]....
.L_17:
        /*0044*/ 	.word	0x00001110


	//----- nvinfo : EIATTR_REQNTID
	.align		4
.L_18:
        /*0048*/ 	.byte	0x04, 0x10
        /*004a*/ 	.short	(.L_20 - .L_19)
.L_19:
        /*004c*/ 	.word	0x00000080
        /*0050*/ 	.word	0x00000001
        /*0054*/ 	.word	0x00000001


	//----- nvinfo : EIATTR_CBANK_PARAM_SIZE
	.align		4
.L_20:
        /*0058*/ 	.byte	0x03, 0x19
        /*005a*/ 	.short	0x0014


	//----- nvinfo : EIATTR_PARAM_CBANK
	.align		4
        /*005c*/ 	.byte	0x04, 0x0a
        /*005e*/ 	.short	(.L_22 - .L_21)
	.align		4
.L_21:
        /*0060*/ 	.word	index@(.nv.constant0.triton_poi_fused_gelu_10)
        /*0064*/ 	.short	0x0210
        /*0066*/ 	.short	0x0014


	//----- nvinfo : EIATTR_SW_WAR
	.align		4
.L_22:
        /*0068*/ 	.byte	0x04, 0x36
        /*006a*/ 	.short	(.L_24 - .L_23)
.L_23:
        /*006c*/ 	.word	0x00000008
.L_24:


//--------------------- .nv.callgraph             --------------------------
	.section	.nv.callgraph,"",@"SHT_CUDA_CALLGRAPH"
	.align	4
	.sectionentsize	8
	.align		4
        /*0000*/ 	.word	0x00000000
	.align		4
        /*0004*/ 	.word	0xffffffff
	.align		4
        /*0008*/ 	.word	0x00000000
	.align		4
        /*000c*/ 	.word	0xfffffffe
	.align		4
        /*0010*/ 	.word	0x00000000
	.align		4
        /*0014*/ 	.word	0xfffffffd
	.align		4
        /*0018*/ 	.word	0x00000000
	.align		4
        /*001c*/ 	.word	0xfffffffc


//--------------------- .nv.constant4             --------------------------
	.section	.nv.constant4,"a",@progbits
	.align	8
	.align		8
.nv.constant4:
        /*0000*/ 	.dword	_$_str


//--------------------- .text.triton_poi_fused_gelu_10 --------------------------
	.section	.text.triton_poi_fused_gelu_10,"ax",@progbits
	.align	128
        .global         triton_poi_fused_gelu_10
        .type           triton_poi_fused_gelu_10,@function
        .size           triton_poi_fused_gelu_10,(.L_x_1 - triton_poi_fused_gelu_10)
        .other          triton_poi_fused_gelu_10,@"STO_CUDA_ENTRY STV_DEFAULT"
triton_poi_fused_gelu_10:
.text.triton_poi_fused_gelu_10:
[----:B------:R-:W-:Y:S01]  /*0000*/  LDC R1, c[0x0][0x28] ;  /* 0x00000a00ff017b82 */ /* 0x000fe20000000800 */
[----:B------:R-:W1:Y:S07]  /*0010*/  S2R R0, SR_TID.X ;  /* 0x0000000000007919 */ /* 0x000e6e0000002100 */
[----:B------:R-:W2:Y:S01]  /*0020*/  LDC.64 R18, c[0x0][0x210] ;  /* 0x00008400ff127b82 */ /* 0x000ea20000000a00 */
[----:B------:R-:W-:Y:S01]  /*0030*/  ULDC.64 UR4, c[0x0][0x208] ;  /* 0x0000820000047ab9 */ /* 0x000fe20000000a00 */
[----:B------:R-:W3:Y:S01]  /*0040*/  S2R R3, SR_CTAID.X ;  /* 0x0000000000037919 */ /* 0x000ee20000002500 */
[----:B------:R-:W-:-:S02]  /*0050*/  HFMA2.MMA R21, -RZ, RZ, 0.470947265625, -12.46875 ;  /* 0x3789ca3cff157435 */ /* 0x000fc400000001ff */
[----:B------:R-:W-:Y:S01]  /*0060*/  HFMA2.MMA R16, -RZ, RZ, 0.470947265625, -12.46875 ;  /* 0x3789ca3cff107435 */ /* 0x000fe200000001ff */
[----:B------:R-:W-:Y:S01]  /*0070*/  IMAD.MOV.U32 R23, RZ, RZ, -0x460a9f47 ;  /* 0xb9f560b9ff177424 */ /* 0x000fe200078e00ff */
[----:B------:R-:W-:Y:S01]  /*0080*/  MOV R20, 0xb9f560b9 ;  /* 0xb9f560b900147802 */ /* 0x000fe20000000f00 */
[----:B------:R-:W-:Y:S01]  /*0090*/  HFMA2.MMA R22, -RZ, RZ, 0.958984375, -6.1690807342529296875e-05 ;  /* 0x3bac840bff167435 */ /* 0x000fe200000001ff */
[----:B------:R-:W-:Y:S01]  /*00a0*/  IMAD.MOV.U32 R25, RZ, RZ, 0x3bac840b ;  /* 0x3bac840bff197424 */ /* 0x000fe200078e00ff */
[----:B------:R-:W-:Y:S01]  /*00b0*/  HFMA2.MMA R26, -RZ, RZ, -0.74462890625, 604.5 ;  /* 0xb9f560b9ff1a7435 */ /* 0x000fe200000001ff */
[----:B------:R-:W-:Y:S01]  /*00c0*/  IMAD.MOV.U32 R24, RZ, RZ, 0x3789ca3c ;  /* 0x3789ca3cff187424 */ /* 0x000fe200078e00ff */
[----:B------:R-:W-:Y:S01]  /*00d0*/  HFMA2.MMA R27, -RZ, RZ, 0.958984375, -6.1690807342529296875e-05 ;  /* 0x3bac840bff1b7435 */ /* 0x000fe200000001ff */
[----:B------:R-:W-:Y:S01]  /*00e0*/  ULDC.64 UR6, c[0x0][0x218] ;  /* 0x0000860000067ab9 */ /* 0x000fe20000000a00 */
[----:B-1----:R-:W-:-:S04]  /*00f0*/  SHF.L.U32 R0, R0, 0x2, RZ ;  /* 0x0000000200007819 */ /* 0x002fc800000006ff */
[----:B------:R-:W-:-:S04]  /*0100*/  LOP3.LUT R0, R0, 0x1fc, RZ, 0xc0, !PT ;  /* 0x000001fc00007812 */ /* 0x000fc800078ec0ff */
[----:B---3--:R-:W-:-:S05]  /*0110*/  LEA R3, R3, R0, 0xa ;  /* 0x0000000003037211 */ /* 0x008fca00078e50ff */
[----:B--2---:R-:W-:-:S05]  /*0120*/  IMAD.WIDE R18, R3, 0x4, R18 ;  /* 0x0000000403127825 */ /* 0x004fca00078e0212 */
[----:B------:R-:W2:Y:S04]  /*0130*/  LDG.E.128 R8, desc[UR4][R18.64] ;  /* 0x0000000412087981 */ /* 0x000ea8000c1e1d00 */
[----:B------:R1:W3:Y:S02]  /*0140*/  LDG.E.128 R4, desc[UR4][R18.64+0x800] ;  /* 0x0008000412047981 */ /* 0x0002e4000c1e1d00 */
[----:B-1----:R-:W-:Y:S01]  /*0150*/  HFMA2.MMA R18, -RZ, RZ, -0.74462890625, 604.5 ;  /* 0xb9f560b9ff127435 */ /* 0x002fe200000001ff */
[----:B--2---:R-:W-:Y:S01]  /*0160*/  FMUL R13, R9, 0.70710676908493041992 ;  /* 0x3f3504f3090d7820 */ /* 0x004fe20000400000 */
[----:B------:R-:W-:Y:S01]  /*0170*/  FMUL R14, R8, 0.70710676908493041992 ;  /* 0x3f3504f3080e7820 */ /* 0x000fe20000400000 */
[----:B------:R-:W-:Y:S01]  /*0180*/  FMUL R0, R10, 0.70710676908493041992 ;  /* 0x3f3504f30a007820 */ /* 0x000fe20000400000 */
[----:B------:R-:W-:Y:S01]  /*0190*/  FMUL R12, R11, 0.70710676908493041992 ;  /* 0x3f3504f30b0c7820 */ /* 0x000fe20000400000 */
[----:B------:R-:W-:Y:S01]  /*01a0*/  FADD.FTZ R2, |R13|, -RZ ;  /* 0x800000ff0d027221 */ /* 0x000fe20000010200 */
[----:B------:R-:W-:Y:S01]  /*01b0*/  FADD.FTZ R15, |R14|, -RZ ;  /* 0x800000ff0e0f7221 */ /* 0x000fe20000010200 */
[----:B------:R-:W-:Y:S01]  /*01c0*/  FADD.FTZ R17, |R0|, -RZ ;  /* 0x800000ff00117221 */ /* 0x000fe20000010200 */
[----:B------:R-:W-:Y:S01]  /*01d0*/  FADD.FTZ R19, |R12|, -RZ ;  /* 0x800000ff0c137221 */ /* 0x000fe20000010200 */
[----:B------:R-:W-:Y:S01]  /*01e0*/  FMUL R11, R11, 0.5 ;  /* 0x3f0000000b0b7820 */ /* 0x000fe20000400000 */
[----:B------:R-:W-:Y:S01]  /*01f0*/  FSETP.GE.AND P3, PT, R2, 1.0029599666595458984, PT ;  /* 0x3f8060fe0200780b */ /* 0x000fe20003f66000 */
[----:B------:R-:W-:Y:S01]  /*0200*/  FMUL R10, R10, 0.5 ;  /* 0x3f0000000a0a7820 */ /* 0x000fe20000400000 */
[----:B------:R-:W-:-:S02]  /*0210*/  FSETP.GE.AND P0, PT, R15, 1.0029599666595458984, PT ;  /* 0x3f8060fe0f00780b */ /* 0x000fc40003f06000 */
[----:B------:R-:W-:Y:S02]  /*0220*/  FSETP.GE.AND P4, PT, R17, 1.0029599666595458984, PT ;  /* 0x3f8060fe1100780b */ /* 0x000fe40003f86000 */
[----:B------:R-:W-:-:S07]  /*0230*/  FSETP.GE.AND P2, PT, R19, 1.0029599666595458984, PT ;  /* 0x3f8060fe1300780b */ /* 0x000fce0003f46000 */
[----:B------:R-:W-:Y:S01]  /*0240*/  @!P3 MOV R21, 0x38b1e96a ;  /* 0x38b1e96a0015b802 */ /* 0x000fe20000000f00 */
[----:B------:R-:W-:Y:S01]  /*0250*/  @!P3 FMUL R2, R13, R13 ;  /* 0x0000000d0d02b220 */ /* 0x000fe20000400000 */
[----:B------:R-:W-:Y:S01]  /*0260*/  @!P3 MOV R23, 0xba574d20 ;  /* 0xba574d200017b802 */ /* 0x000fe20000000f00 */
[----:B------:R-:W-:Y:S01]  /*0270*/  @!P0 FMUL R15, R14, R14 ;  /* 0x0000000e0e0f8220 */ /* 0x000fe20000400000 */
[----:B------:R-:W-:Y:S01]  /*0280*/  @!P0 MOV R16, 0x38b1e96a ;  /* 0x38b1e96a00108802 */ /* 0x000fe20000000f00 */
[----:B------:R-:W-:Y:S01]  /*0290*/  @!P4 FMUL R17, R0, R0 ;  /* 0x000000000011c220 */ /* 0x000fe20000400000 */
[----:B------:R-:W-:Y:S01]  /*02a0*/  @!P0 MOV R20, 0xba574d20 ;  /* 0xba574d2000148802 */ /* 0x000fe20000000f00 */
[----:B------:R-:W-:Y:S01]  /*02b0*/  FFMA.FTZ R21, R2, R21, R23 ;  /* 0x0000001502157223 */ /* 0x000fe20000010017 */
[----:B------:R-:W-:Y:S01]  /*02c0*/  MOV R23, 0x3bac840b ;  /* 0x3bac840b00177802 */ /* 0x000fe20000000f00 */
[----:B------:R-:W-:Y:S01]  /*02d0*/  @!P2 FMUL R19, R12, R12 ;  /* 0x0000000c0c13a220 */ /* 0x000fe20000400000 */
[----:B------:R-:W-:Y:S01]  /*02e0*/  @!P0 MOV R23, 0x3baad5ea ;  /* 0x3baad5ea00178802 */ /* 0x000fe20000000f00 */
[----:B------:R-:W-:Y:S01]  /*02f0*/  FFMA.FTZ R16, R15, R16, R20 ;  /* 0x000000100f107223 */ /* 0x000fe20000010014 */
[----:B------:R-:W-:-:S02]  /*0300*/  MOV R20, 0x3789ca3c ;  /* 0x3789ca3c00147802 */ /* 0x000fc40000000f00 */
[----:B------:R-:W-:Y:S01]  /*0310*/  @!P4 MOV R20, 0x38b1e96a ;  /* 0x38b1e96a0014c802 */ /* 0x000fe20000000f00 */
[----:B------:R-:W-:Y:S01]  /*0320*/  FFMA.FTZ R16, R16, R15, R23 ;  /* 0x0000000f10107223 */ /* 0x000fe20000010017 */
[----:B------:R-:W-:Y:S01]  /*0330*/  @!P4 MOV R18, 0xba574d20 ;  /* 0xba574d200012c802 */ /* 0x000fe20000000f00 */
[----:B------:R-:W-:Y:S01]  /*0340*/  HFMA2.MMA R23, -RZ, RZ, -1.26171875, -2.110004425048828125e-05 ;  /* 0xbd0c8162ff177435 */ /* 0x000fe200000001ff */
[----:B------:R-:W-:Y:S02]  /*0350*/  @!P3 MOV R22, 0x3baad5ea ;  /* 0x3baad5ea0016b802 */ /* 0x000fe40000000f00 */
[----:B------:R-:W-:Y:S01]  /*0360*/  @!P4 MOV R25, 0x3baad5ea ;  /* 0x3baad5ea0019c802 */ /* 0x000fe20000000f00 */
[----:B------:R-:W-:Y:S01]  /*0370*/  FFMA.FTZ R20, R17, R20, R18 ;  /* 0x0000001411147223 */ /* 0x000fe20000010012 */
[----:B------:R-:W-:Y:S01]  /*0380*/  @!P2 MOV R24, 0x38b1e96a ;  /* 0x38b1e96a0018a802 */ /* 0x000fe20000000f00 */
[----:B------:R-:W-:Y:S02]  /*0390*/  @!P0 IMAD.MOV.U32 R23, RZ, RZ, -0x4323e419 ;  /* 0xbcdc1be7ff178424 */ /* 0x000fe400078e00ff */
[----:B------:R-:W-:Y:S01]  /*03a0*/  FFMA.FTZ R21, R21, R2, R22 ;  /* 0x0000000215157223 */ /* 0x000fe20000010016 */
[----:B------:R-:W-:Y:S01]  /*03b0*/  FFMA.FTZ R22, R20, R17, R25 ;  /* 0x0000001114167223 */ /* 0x000fe20000010019 */
[----:B------:R-:W-:Y:S01]  /*03c0*/  MOV R25, 0xbd0c8162 ;  /* 0xbd0c816200197802 */ /* 0x000fe20000000f00 */
[----:B------:R-:W-:Y:S01]  /*03d0*/  FFMA.FTZ R20, R16, R15, R23 ;  /* 0x0000000f10147223 */ /* 0x000fe20000010017 */
[----:B------:R-:W-:Y:S01]  /*03e0*/  HFMA2.MMA R23, -RZ, RZ, 1.52734375, -41152 ;  /* 0x3e1cf906ff177435 */ /* 0x000fe200000001ff */
[----:B------:R-:W-:-:S02]  /*03f0*/  @!P2 MOV R26, 0xba574d20 ;  /* 0xba574d20001aa802 */ /* 0x000fc40000000f00 */
[----:B------:R-:W-:Y:S02]  /*0400*/  @!P4 MOV R25, 0xbcdc1be7 ;  /* 0xbcdc1be70019c802 */ /* 0x000fe40000000f00 */
[----:B------:R-:W-:Y:S01]  /*0410*/  @!P2 MOV R27, 0x3baad5ea ;  /* 0x3baad5ea001ba802 */ /* 0x000fe20000000f00 */
[----:B------:R-:W-:Y:S01]  /*0420*/  FFMA.FTZ R18, R19, R24, R26 ;  /* 0x0000001813127223 */ /* 0x000fe2000001001a */
[----:B------:R-:W-:Y:S01]  /*0430*/  @!P0 MOV R23, 0x3de718af ;  /* 0x3de718af00178802 */ /* 0x000fe20000000f00 */
[----:B------:R-:W-:Y:S01]  /*0440*/  FFMA.FTZ R16, R22, R17, R25 ;  /* 0x0000001116107223 */ /* 0x000fe20000010019 */
[----:B------:R-:W-:Y:S01]  /*0450*/  HFMA2.MMA R24, -RZ, RZ, -1.26171875, -2.110004425048828125e-05 ;  /* 0xbd0c8162ff187435 */ /* 0x000fe200000001ff */
[----:B------:R-:W-:Y:S01]  /*0460*/  FFMA.FTZ R18, R18, R19, R27 ;  /* 0x0000001312127223 */ /* 0x000fe2000001001b */
[----:B------:R-:W-:Y:S01]  /*0470*/  HFMA2.MMA R22, -RZ, RZ, 1.853515625, -0.00091457366943359375 ;  /* 0x3f6a937eff167435 */ /* 0x000fe200000001ff */
[----:B------:R-:W-:Y:S01]  /*0480*/  FFMA.FTZ R23, R20, R15, R23 ;  /* 0x0000000f14177223 */ /* 0x000fe20000010017 */
[----:B------:R-:W-:-:S02]  /*0490*/  HFMA2.MMA R20, -RZ, RZ, 1.78125, -136.25 ;  /* 0x3f20d842ff147435 */ /* 0x000fc400000001ff */
[----:B------:R-:W-:Y:S01]  /*04a0*/  @!P3 MOV R24, 0xbcdc1be7 ;  /* 0xbcdc1be70018b802 */ /* 0x000fe20000000f00 */
[----:B------:R-:W-:Y:S01]  /*04b0*/  HFMA2.MMA R25, -RZ, RZ, 1.52734375, -41152 ;  /* 0x3e1cf906ff197435 */ /* 0x000fe200000001ff */
[----:B------:R-:W-:Y:S01]  /*04c0*/  @!P0 MOV R22, 0xbec093ac ;  /* 0xbec093ac00168802 */ /* 0x000fe20000000f00 */
[----:B------:R-:W-:Y:S01]  /*04d0*/  HFMA2.MMA R27, -RZ, RZ, -1.26171875, -2.110004425048828125e-05 ;  /* 0xbd0c8162ff1b7435 */ /* 0x000fe200000001ff */
[----:B------:R-:W-:Y:S01]  /*04e0*/  @!P0 MOV R20, 0x3e0375d3 ;  /* 0x3e0375d300148802 */ /* 0x000fe20000000f00 */
[-C--:B------:R-:W-:Y:S01]  /*04f0*/  FFMA.FTZ R21, R21, R2.reuse, R24 ;  /* 0x0000000215157223 */ /* 0x080fe20000010018 */
[----:B------:R-:W-:Y:S02]  /*0500*/  IMAD.MOV.U32 R24, RZ, RZ, 0x3e1cf906 ;  /* 0x3e1cf906ff187424 */ /* 0x000fe400078e00ff */
[-C--:B------:R-:W-:Y:S01]  /*0510*/  FFMA.FTZ R23, R23, R15.reuse, R22 ;  /* 0x0000000f17177223 */ /* 0x080fe20000010016 */
[----:B------:R-:W-:Y:S01]  /*0520*/  @!P3 MOV R24, 0x3de718af ;  /* 0x3de718af0018b802 */ /* 0x000fe20000000f00 */
[----:B------:R-:W-:Y:S01]  /*0530*/  @!P4 IMAD.MOV.U32 R25, RZ, RZ, 0x3de718af ;  /* 0x3de718afff19c424 */ /* 0x000fe200078e00ff */
[----:B------:R-:W-:Y:S01]  /*0540*/  MOV R22, 0x3f6a937e ;  /* 0x3f6a937e00167802 */ /* 0x000fe20000000f00 */
[----:B------:R-:W-:Y:S01]  /*0550*/  FFMA.FTZ R20, R23, R15, R20 ;  /* 0x0000000f17147223 */ /* 0x000fe20000010014 */
[----:B------:R-:W-:Y:S01]  /*0560*/  HFMA2.MMA R23, -RZ, RZ, 1.78125, -136.25 ;  /* 0x3f20d842ff177435 */ /* 0x000fe200000001ff */
[----:B------:R-:W-:Y:S01]  /*0570*/  @!P3 MOV R22, 0xbec093ac ;  /* 0xbec093ac0016b802 */ /* 0x000fe20000000f00 */
[-C--:B------:R-:W-:Y:S01]  /*0580*/  FFMA.FTZ R21, R21, R2.reuse, R24 ;  /* 0x0000000215157223 */ /* 0x080fe20000010018 */
[----:B------:R-:W-:Y:S01]  /*0590*/  HFMA2.MMA R24, -RZ, RZ, 1.853515625, -0.00091457366943359375 ;  /* 0x3f6a937eff187435 */ /* 0x000fe200000001ff */
[----:B------:R-:W-:Y:S01]  /*05a0*/  FFMA.FTZ R25, R16, R17, R25 ;  /* 0x0000001110197223 */ /* 0x000fe20000010019 */
[----:B------:R-:W-:Y:S01]  /*05b0*/  HFMA2.MMA R16, -RZ, RZ, 1.78125, -136.25 ;  /* 0x3f20d842ff107435 */ /* 0x000fe200000001ff */
[----:B------:R-:W-:Y:S01]  /*05c0*/  FFMA.FTZ R22, R21, R2, R22 ;  /* 0x0000000215167223 */ /* 0x000fe20000010016 */
[----:B------:R-:W-:Y:S01]  /*05d0*/  @!P3 IMAD.MOV.U32 R23, RZ, RZ, 0x3e0375d3 ;  /* 0x3e0375d3ff17b424 */ /* 0x000fe200078e00ff */
[----:B------:R-:W-:Y:S01]  /*05e0*/  FSEL R15, -R15, R14, P0 ;  /* 0x0000000e0f0f7208 */ /* 0x000fe20000000100 */
[----:B------:R-:W-:Y:S01]  /*05f0*/  HFMA2.MMA R26, -RZ, RZ, -0.74462890625, 604.5 ;  /* 0xb9f560b9ff1a7435 */ /* 0x000fe200000001ff */
[----:B------:R-:W-:Y:S01]  /*0600*/  @!P4 MOV R24, 0xbec093ac ;  /* 0xbec093ac0018c802 */ /* 0x000fe20000000f00 */
[----:B------:R-:W-:Y:S01]  /*0610*/  FFMA.FTZ R22, R22, R2, R23 ;  /* 0x0000000216167223 */ /* 0x000fe20000010017 */
[----:B------:R-:W-:Y:S01]  /*0620*/  HFMA2.MMA R23, -RZ, RZ, 1.52734375, -41152 ;  /* 0x3e1cf906ff177435 */ /* 0x000fe200000001ff */
[----:B------:R-:W-:Y:S01]  /*0630*/  @!P2 MOV R27, 0xbcdc1be7 ;  /* 0xbcdc1be7001ba802 */ /* 0x000fe20000000f00 */
[----:B------:R-:W-:Y:S01]  /*0640*/  FFMA.FTZ R15, R20, R15, R15 ;  /* 0x0000000f140f7223 */ /* 0x000fe2000001000f */
[----:B------:R-:W-:Y:S01]  /*0650*/  @!P4 MOV R16, 0x3e0375d3 ;  /* 0x3e0375d30010c802 */ /* 0x000fe20000000f00 */
[----:B------:R-:W-:Y:S01]  /*0660*/  FFMA.FTZ R25, R25, R17, R24 ;  /* 0x0000001119197223 */ /* 0x000fe20000010018 */
[----:B------:R-:W-:Y:S01]  /*0670*/  FSEL R21, -R2, R13, P3 ;  /* 0x0000000d02157208 */ /* 0x000fe20001800100 */
[----:B------:R-:W-:Y:S01]  /*0680*/  FFMA.FTZ R18, R18, R19, R27 ;  /* 0x0000001312127223 */ /* 0x000fe2000001001b */
[----:B------:R-:W-:Y:S01]  /*0690*/  @!P2 MOV R23, 0x3de718af ;  /* 0x3de718af0017a802 */ /* 0x000fe20000000f00 */
[----:B------:R-:W-:Y:S01]  /*06a0*/  FFMA.FTZ R25, R25, R17, R16 ;  /* 0x0000001119197223 */ /* 0x000fe20000010010 */
[----:B------:R-:W1:Y:S01]  /*06b0*/  @P0 MUFU.EX2 R20, R15 ;  /* 0x0000000f00140308 */ /* 0x000e620000000800 */
[----:B------:R-:W-:Y:S01]  /*06c0*/  FFMA.FTZ R16, R22, R21, R21 ;  /* 0x0000001516107223 */ /* 0x000fe20000010015 */
[----:B------:R-:W-:Y:S01]  /*06d0*/  HFMA2.MMA R24, -RZ, RZ, 1.78125, -136.25 ;  /* 0x3f20d842ff187435 */ /* 0x000fe200000001ff */
[----:B------:R-:W-:Y:S01]  /*06e0*/  MOV R22, 0x3f6a937e ;  /* 0x3f6a937e00167802 */ /* 0x000fe20000000f00 */
[-C--:B------:R-:W-:Y:S01]  /*06f0*/  FFMA.FTZ R23, R18, R19.reuse, R23 ;  /* 0x0000001312177223 */ /* 0x080fe20000010017 */
[----:B------:R-:W-:Y:S01]  /*0700*/  @!P2 MOV R22, 0xbec093ac ;  /* 0xbec093ac0016a802 */ /* 0x000fe20000000f00 */
[----:B---3--:R-:W-:Y:S01]  /*0710*/  FMUL R18, R5, 0.70710676908493041992 ;  /* 0x3f3504f305127820 */ /* 0x008fe20000400000 */
[----:B------:R-:W-:Y:S01]  /*0720*/  FSEL R2, -R17, R0, P4 ;  /* 0x0000000011027208 */ /* 0x000fe20002000100 */
[----:B------:R-:W2:Y:S01]  /*0730*/  @P3 MUFU.EX2 R21, R16 ;  /* 0x0000001000153308 */ /* 0x000ea20000000800 */
[----:B------:R-:W-:Y:S01]  /*0740*/  @!P2 MOV R24, 0x3e0375d3 ;  /* 0x3e0375d30018a802 */ /* 0x000fe20000000f00 */
[----:B------:R-:W-:-:S02]  /*0750*/  FFMA.FTZ R23, R23, R19, R22 ;  /* 0x0000001317177223 */ /* 0x000fc40000010016 */
[----:B------:R-:W-:Y:S01]  /*0760*/  FFMA.FTZ R17, R25, R2, R2 ;  /* 0x0000000219117223 */ /* 0x000fe20000010002 */
[----:B------:R-:W-:Y:S01]  /*0770*/  FMUL R2, R4, 0.70710676908493041992 ;  /* 0x3f3504f304027820 */ /* 0x000fe20000400000 */
[----:B------:R-:W-:Y:S01]  /*0780*/  FFMA.FTZ R24, R23, R19, R24 ;  /* 0x0000001317187223 */ /* 0x000fe20000010018 */
[----:B------:R-:W-:Y:S01]  /*0790*/  FSEL R19, -R19, R12, P2 ;  /* 0x0000000c13137208 */ /* 0x000fe20001000100 */
[----:B------:R-:W3:Y:S01]  /*07a0*/  @P4 MUFU.EX2 R22, R17 ;  /* 0x0000001100164308 */ /* 0x000ee20000000800 */
[----:B-1----:R-:W-:Y:S01]  /*07b0*/  @P0 FADD R23, -R20, 1 ;  /* 0x3f80000014170421 */ /* 0x002fe20000000100 */
[----:B------:R-:W-:Y:S01]  /*07c0*/  FADD.FTZ R25, |R2|, -RZ ;  /* 0x800000ff02197221 */ /* 0x000fe20000010200 */
[----:B------:R-:W-:Y:S01]  /*07d0*/  FMUL R20, R6, 0.70710676908493041992 ;  /* 0x3f3504f306147820 */ /* 0x000fe20000400000 */
[----:B------:R-:W-:Y:S02]  /*07e0*/  FFMA.FTZ R19, R24, R19, R19 ;  /* 0x0000001318137223 */ /* 0x000fe40000010013 */
[----:B------:R-:W-:Y:S01]  /*07f0*/  @P0 LOP3.LUT R15, R23, 0x80000000, R14, 0xf8, !PT ;  /* 0x80000000170f0812 */ /* 0x000fe200078ef80e */
[----:B--2---:R-:W-:Y:S01]  /*0800*/  @P3 FADD R24, -R21, 1 ;  /* 0x3f80000015183421 */ /* 0x004fe20000000100 */
[----:B------:R-:W1:Y:S01]  /*0810*/  @P2 MUFU.EX2 R14, R19 ;  /* 0x00000013000e2308 */ /* 0x000e620000000800 */
[----:B------:R-:W-:Y:S01]  /*0820*/  FSETP.GE.AND P0, PT, R25, 1.0029599666595458984, PT ;  /* 0x3f8060fe1900780b */ /* 0x000fe20003f06000 */
[----:B------:R-:W-:Y:S01]  /*0830*/  FADD.FTZ R27, |R20|, -RZ ;  /* 0x800000ff141b7221 */ /* 0x000fe20000010200 */
[----:B------:R-:W-:Y:S01]  /*0840*/  FADD.FTZ R23, |R18|, -RZ ;  /* 0x800000ff12177221 */ /* 0x000fe20000010200 */
[----:B------:R-:W-:Y:S01]  /*0850*/  @P3 LOP3.LUT R16, R24, 0x80000000, R13, 0xf8, !PT ;  /* 0x8000000018103812 */ /* 0x000fe200078ef80d */
[----:B------:R-:W-:Y:S01]  /*0860*/  FADD R15, R15, 1 ;  /* 0x3f8000000f0f7421 */ /* 0x000fe20000000000 */
[----:B------:R-:W-:Y:S01]  /*0870*/  MOV R24, 0x3789ca3c ;  /* 0x3789ca3c00187802 */ /* 0x000fe20000000f00 */
[----:B---3--:R-:W-:Y:S01]  /*0880*/  @P4 FADD R21, -R22, 1 ;  /* 0x3f80000016154421 */ /* 0x008fe20000000100 */
[----:B------:R-:W-:Y:S01]  /*0890*/  HFMA2.MMA R22, -RZ, RZ, -0.74462890625, 604.5 ;  /* 0xb9f560b9ff167435 */ /* 0x000fe200000001ff */
[----:B------:R-:W-:Y:S01]  /*08a0*/  FSETP.GE.AND P3, PT, R27, 1.0029599666595458984, PT ;  /* 0x3f8060fe1b00780b */ /* 0x000fe20003f66000 */
[----:B------:R-:W-:Y:S01]  /*08b0*/  FADD R16, R16, 1 ;  /* 0x3f80000010107421 */ /* 0x000fe20000000000 */
[----:B------:R-:W-:-:S02]  /*08c0*/  FSETP.GE.AND P1, PT, R23, 1.0029599666595458984, PT ;  /* 0x3f8060fe1700780b */ /* 0x000fc40003f26000 */
[----:B------:R-:W-:Y:S01]  /*08d0*/  @P4 LOP3.LUT R17, R21, 0x80000000, R0, 0xf8, !PT ;  /* 0x8000000015114812 */ /* 0x000fe200078ef800 */
[----:B------:R-:W-:Y:S02]  /*08e0*/  IMAD.MOV.U32 R0, RZ, RZ, 0x3789ca3c ;  /* 0x3789ca3cff007424 */ /* 0x000fe400078e00ff */
[----:B-1----:R-:W-:Y:S01]  /*08f0*/  @P2 FADD R13, -R14, 1 ;  /* 0x3f8000000e0d2421 */ /* 0x002fe20000000100 */
[----:B------:R-:W-:Y:S01]  /*0900*/  @!P0 MOV R0, 0x38b1e96a ;  /* 0x38b1e96a00008802 */ /* 0x000fe20000000f00 */
[----:B------:R-:W-:Y:S01]  /*0910*/  @!P0 FMUL R25, R2, R2 ;  /* 0x0000000202198220 */ /* 0x000fe20000400000 */
[----:B------:R-:W-:Y:S01]  /*0920*/  @!P0 MOV R22, 0xba574d20 ;  /* 0xba574d2000168802 */ /* 0x000fe20000000f00 */
[----:B------:R-:W-:Y:S01]  /*0930*/  HFMA2.MMA R14, -RZ, RZ, 0.470947265625, -12.46875 ;  /* 0x3789ca3cff0e7435 */ /* 0x000fe200000001ff */
[----:B------:R-:W-:Y:S01]  /*0940*/  @P2 LOP3.LUT R19, R13, 0x80000000, R12, 0xf8, !PT ;  /* 0x800000000d132812 */ /* 0x000fe200078ef80c */
[----:B------:R-:W-:Y:S01]  /*0950*/  HFMA2.MMA R12, -RZ, RZ, 0.958984375, -6.1690807342529296875e-05 ;  /* 0x3bac840bff0c7435 */ /* 0x000fe200000001ff */
[----:B------:R-:W-:Y:S01]  /*0960*/  @!P3 FMUL R27, R20, R20 ;  /* 0x00000014141bb220 */ /* 0x000fe20000400000 */
[----:B------:R-:W-:Y:S01]  /*0970*/  FFMA.FTZ R13, R25, R0, R22 ;  /* 0x00000000190d7223 */ /* 0x000fe20000010016 */
[----:B------:R-:W-:Y:S01]  /*0980*/  MOV R22, 0xb9f560b9 ;  /* 0xb9f560b900167802 */ /* 0x000fe20000000f00 */
[----:B------:R-:W-:Y:S01]  /*0990*/  @!P1 FMUL R23, R18, R18 ;  /* 0x0000001212179220 */ /* 0x000fe20000400000 */
[----:B------:R-:W-:Y:S01]  /*09a0*/  @!P3 MOV R14, 0x38b1e96a ;  /* 0x38b1e96a000eb802 */ /* 0x000fe20000000f00 */
[----:B------:R-:W-:Y:S01]  /*09b0*/  IMAD.MOV.U32 R0, RZ, RZ, 0x3bac840b ;  /* 0x3bac840bff007424 */ /* 0x000fe200078e00ff */
[----:B------:R-:W-:Y:S01]  /*09c0*/  @!P3 MOV R22, 0xba574d20 ;  /* 0xba574d200016b802 */ /* 0x000fe20000000f00 */
[----:B------:R-:W-:Y:S01]  /*09d0*/  FADD R17, R17, 1 ;  /* 0x3f80000011117421 */ /* 0x000fe20000000000 */
[----:B------:R-:W-:-:S02]  /*09e0*/  @!P1 MOV R24, 0x38b1e96a ;  /* 0x38b1e96a00189802 */ /* 0x000fc40000000f00 */
[----:B------:R-:W-:Y:S01]  /*09f0*/  @!P1 MOV R26, 0xba574d20 ;  /* 0xba574d20001a9802 */ /* 0x000fe20000000f00 */
[----:B------:R-:W-:Y:S01]  /*0a00*/  FFMA.FTZ R29, R27, R14, R22 ;  /* 0x0000000e1b1d7223 */ /* 0x000fe20000010016 */
[----:B------:R-:W-:Y:S01]  /*0a10*/  IMAD.MOV.U32 R14, RZ, RZ, 0x3bac840b ;  /* 0x3bac840bff0e7424 */ /* 0x000fe200078e00ff */
[----:B------:R-:W-:Y:S02]  /*0a20*/  @!P3 MOV R14, 0x3baad5ea ;  /* 0x3baad5ea000eb802 */ /* 0x000fe40000000f00 */
[----:B------:R-:W-:Y:S01]  /*0a30*/  @!P1 MOV R12, 0x3baad5ea ;  /* 0x3baad5ea000c9802 */ /* 0x000fe20000000f00 */
[----:B------:R-:W-:Y:S01]  /*0a40*/  FFMA.FTZ R21, R23, R24, R26 ;  /* 0x0000001817157223 */ /* 0x000fe2000001001a */
[----:B------:R-:W-:Y:S01]  /*0a50*/  @!P0 MOV R0, 0x3baad5ea ;  /* 0x3baad5ea00008802 */ /* 0x000fe20000000f00 */
[----:B------:R-:W-:Y:S01]  /*0a60*/  FFMA.FTZ R29, R29, R27, R14 ;  /* 0x0000001b1d1d7223 */ /* 0x000fe2000001000e */
[----:B------:R-:W-:Y:S01]  /*0a70*/  HFMA2.MMA R14, -RZ, RZ, -1.26171875, -2.110004425048828125e-05 ;  /* 0xbd0c8162ff0e7435 */ /* 0x000fe200000001ff */
[----:B------:R-:W-:Y:S01]  /*0a80*/  FFMA.FTZ R21, R21, R23, R12 ;  /* 0x0000001715157223 */ /* 0x000fe2000001000c */
[----:B------:R-:W-:Y:S01]  /*0a90*/  HFMA2.MMA R12, -RZ, RZ, -1.26171875, -2.110004425048828125e-05 ;  /* 0xbd0c8162ff0c7435 */ /* 0x000fe200000001ff */
[----:B------:R-:W-:Y:S01]  /*0aa0*/  FFMA.FTZ R13, R13, R25, R0 ;  /* 0x000000190d0d7223 */ /* 0x000fe20000010000 */
[----:B------:R-:W-:-:S02]  /*0ab0*/  HFMA2.MMA R0, -RZ, RZ, -1.26171875, -2.110004425048828125e-05 ;  /* 0xbd0c8162ff007435 */ /* 0x000fc400000001ff */
[----:B------:R-:W-:Y:S01]  /*0ac0*/  @!P3 IMAD.MOV.U32 R14, RZ, RZ, -0x4323e419 ;  /* 0xbcdc1be7ff0eb424 */ /* 0x000fe200078e00ff */
[----:B------:R-:W-:Y:S01]  /*0ad0*/  HFMA2.MMA R26, -RZ, RZ, 1.78125, -136.25 ;  /* 0x3f20d842ff1a7435 */ /* 0x000fe200000001ff */
[----:B------:R-:W-:Y:S02]  /*0ae0*/  @!P1 MOV R12, 0xbcdc1be7 ;  /* 0xbcdc1be7000c9802 */ /* 0x000fe40000000f00 */
[----:B------:R-:W-:Y:S01]  /*0af0*/  @!P0 MOV R0, 0xbcdc1be7 ;  /* 0xbcdc1be700008802 */ /* 0x000fe20000000f00 */
[----:B------:R-:W-:Y:S01]  /*0b00*/  FFMA.FTZ R22, R29, R27, R14 ;  /* 0x0000001b1d167223 */ /* 0x000fe2000001000e */
[----:B------:R-:W-:Y:S01]  /*0b10*/  HFMA2.MMA R14, -RZ, RZ, 1.52734375, -41152 ;  /* 0x3e1cf906ff0e7435 */ /* 0x000fe200000001ff */
[----:B------:R-:W-:Y:S01]  /*0b20*/  FFMA.FTZ R21, R21, R23, R12 ;  /* 0x0000001715157223 */ /* 0x000fe2000001000c */
[----:B------:R-:W-:Y:S01]  /*0b30*/  HFMA2.MMA R12, -RZ, RZ, 1.52734375, -41152 ;  /* 0x3e1cf906ff0c7435 */ /* 0x000fe200000001ff */
[----:B------:R-:W-:Y:S01]  /*0b40*/  FFMA.FTZ R13, R13, R25, R0 ;  /* 0x000000190d0d7223 */ /* 0x000fe20000010000 */
[----:B------:R-:W-:-:S02]  /*0b50*/  MOV R0, 0x3e1cf906 ;  /* 0x3e1cf90600007802 */ /* 0x000fc40000000f00 */
[----:B------:R-:W-:Y:S02]  /*0b60*/  @!P0 MOV R0, 0x3de718af ;  /* 0x3de718af00008802 */ /* 0x000fe40000000f00 */
[----:B------:R-:W-:Y:S02]  /*0b70*/  @!P3 MOV R14, 0x3de718af ;  /* 0x3de718af000eb802 */ /* 0x000fe40000000f00 */
[----:B------:R-:W-:Y:S01]  /*0b80*/  @!P1 MOV R12, 0x3de718af ;  /* 0x3de718af000c9802 */ /* 0x000fe20000000f00 */
[----:B------:R-:W-:Y:S01]  /*0b90*/  FFMA.FTZ R13, R13, R25, R0 ;  /* 0x000000190d0d7223 */ /* 0x000fe20000010000 */
[----:B------:R-:W-:Y:S01]  /*0ba0*/  MOV R0, 0x3f6a937e ;  /* 0x3f6a937e00007802 */ /* 0x000fe20000000f00 */
[----:B------:R-:W-:Y:S01]  /*0bb0*/  FFMA.FTZ R24, R22, R27, R14 ;  /* 0x0000001b16187223 */ /* 0x000fe2000001000e */
[----:B------:R-:W-:Y:S01]  /*0bc0*/  @!P0 MOV R0, 0xbec093ac ;  /* 0xbec093ac00008802 */ /* 0x000fe20000000f00 */
[----:B------:R-:W-:Y:S01]  /*0bd0*/  HFMA2.MMA R22, -RZ, RZ, 1.853515625, -0.00091457366943359375 ;  /* 0x3f6a937eff167435 */ /* 0x000fe200000001ff */
[----:B------:R-:W-:Y:S01]  /*0be0*/  FFMA.FTZ R29, R21, R23, R12 ;  /* 0x00000017151d7223 */ /* 0x000fe2000001000c */
[----:B------:R-:W-:Y:S01]  /*0bf0*/  FMUL R21, R7, 0.70710676908493041992 ;  /* 0x3f3504f307157820 */ /* 0x000fe20000400000 */
[----:B------:R-:W-:Y:S01]  /*0c00*/  IMAD.MOV.U32 R12, RZ, RZ, 0x3f6a937e ;  /* 0x3f6a937eff0c7424 */ /* 0x000fe200078e00ff */
[----:B------:R-:W-:Y:S01]  /*0c10*/  @!P1 MOV R12, 0xbec093ac ;  /* 0xbec093ac000c9802 */ /* 0x000fe20000000f00 */
[----:B------:R-:W-:Y:S01]  /*0c20*/  FFMA.FTZ R0, R13, R25, R0 ;  /* 0x000000190d007223 */ /* 0x000fe20000010000 */
[----:B------:R-:W-:Y:S01]  /*0c30*/  @!P3 MOV R22, 0xbec093ac ;  /* 0xbec093ac0016b802 */ /* 0x000fe20000000f00 */
[----:B------:R-:W-:Y:S01]  /*0c40*/  HFMA2.MMA R13, -RZ, RZ, 1.78125, -136.25 ;  /* 0x3f20d842ff0d7435 */ /* 0x000fe200000001ff */
[----:B------:R-:W-:Y:S01]  /*0c50*/  FADD.FTZ R14, |R21|, -RZ ;  /* 0x800000ff150e7221 */ /* 0x000fe20000010200 */
[----:B------:R-:W-:-:S02]  /*0c60*/  FFMA.FTZ R29, R29, R23, R12 ;  /* 0x000000171d1d7223 */ /* 0x000fc4000001000c */
[----:B------:R-:W-:Y:S01]  /*0c70*/  FFMA.FTZ R12, R24, R27, R22 ;  /* 0x0000001b180c7223 */ /* 0x000fe20000010016 */
[----:B------:R-:W-:Y:S02]  /*0c80*/  MOV R22, 0x3f20d842 ;  /* 0x3f20d84200167802 */ /* 0x000fe40000000f00 */
[----:B------:R-:W-:Y:S02]  /*0c90*/  FSETP.GE.AND P2, PT, R14, 1.0029599666595458984, PT ;  /* 0x3f8060fe0e00780b */ /* 0x000fe40003f46000 */
[----:B------:R-:W-:Y:S02]  /*0ca0*/  @!P0 MOV R13, 0x3e0375d3 ;  /* 0x3e0375d3000d8802 */ /* 0x000fe40000000f00 */
[----:B------:R-:W-:-:S03]  /*0cb0*/  @!P1 MOV R22, 0x3e0375d3 ;  /* 0x3e0375d300169802 */ /* 0x000fc60000000f00 */
[----:B------:R-:W-:Y:S02]  /*0cc0*/  FFMA.FTZ R0, R0, R25, R13 ;  /* 0x0000001900007223 */ /* 0x000fe4000001000d */
[----:B------:R-:W-:Y:S01]  /*0cd0*/  FFMA.FTZ R13, R29, R23, R22 ;  /* 0x000000171d0d7223 */ /* 0x000fe20000010016 */
[----:B------:R-:W-:Y:S01]  /*0ce0*/  HFMA2.MMA R22, -RZ, RZ, -0.74462890625, 604.5 ;  /* 0xb9f560b9ff167435 */ /* 0x000fe200000001ff */
[----:B------:R-:W-:Y:S02]  /*0cf0*/  IMAD.MOV.U32 R29, RZ, RZ, 0x3789ca3c ;  /* 0x3789ca3cff1d7424 */ /* 0x000fe400078e00ff */
[----:B------:R-:W-:Y:S01]  /*0d00*/  @!P2 MOV R29, 0x38b1e96a ;  /* 0x38b1e96a001da802 */ /* 0x000fe20000000f00 */
[----:B------:R-:W-:Y:S01]  /*0d10*/  @!P2 FMUL R14, R21, R21 ;  /* 0x00000015150ea220 */ /* 0x000fe20000400000 */
[----:B------:R-:W-:Y:S02]  /*0d20*/  @!P2 MOV R26, 0x3e0375d3 ;  /* 0x3e0375d3001aa802 */ /* 0x000fe40000000f00 */
[----:B------:R-:W-:-:S05]  /*0d30*/  @!P2 MOV R22, 0xba574d20 ;  /* 0xba574d200016a802 */ /* 0x000fca0000000f00 */
[----:B------:R-:W-:Y:S01]  /*0d40*/  FFMA.FTZ R22, R14, R29, R22 ;  /* 0x0000001d0e167223 */ /* 0x000fe20000010016 */
[----:B------:R-:W-:-:S06]  /*0d50*/  HFMA2.MMA R29, -RZ, RZ, 0.958984375, -6.1690807342529296875e-05 ;  /* 0x3bac840bff1d7435 */ /* 0x000fcc00000001ff */
[----:B------:R-:W-:-:S05]  /*0d60*/  @!P2 MOV R29, 0x3baad5ea ;  /* 0x3baad5ea001da802 */ /* 0x000fca0000000f00 */
[----:B------:R-:W-:Y:S01]  /*0d70*/  FFMA.FTZ R22, R22, R14, R29 ;  /* 0x0000000e16167223 */ /* 0x000fe2000001001d */
[----:B------:R-:W-:-:S06]  /*0d80*/  HFMA2.MMA R29, -RZ, RZ, -1.26171875, -2.110004425048828125e-05 ;  /* 0xbd0c8162ff1d7435 */ /* 0x000fcc00000001ff */
[----:B------:R-:W-:-:S05]  /*0d90*/  @!P2 MOV R29, 0xbcdc1be7 ;  /* 0xbcdc1be7001da802 */ /* 0x000fca0000000f00 */
[----:B------:R-:W-:Y:S01]  /*0da0*/  FFMA.FTZ R22, R22, R14, R29 ;  /* 0x0000000e16167223 */ /* 0x000fe2000001001d */
[----:B------:R-:W-:Y:S01]  /*0db0*/  IMAD.MOV.U32 R29, RZ, RZ, 0x3e1cf906 ;  /* 0x3e1cf906ff1d7424 */ /* 0x000fe200078e00ff */
[----:B------:R-:W-:-:S05]  /*0dc0*/  @!P2 MOV R29, 0x3de718af ;  /* 0x3de718af001da802 */ /* 0x000fca0000000f00 */
[----:B------:R-:W-:Y:S01]  /*0dd0*/  FFMA.FTZ R24, R22, R14, R29 ;  /* 0x0000000e16187223 */ /* 0x000fe2000001001d */
[----:B------:R-:W-:Y:S01]  /*0de0*/  FSEL R29, -R25, R2, P0 ;  /* 0x00000002191d7208 */ /* 0x000fe20000000100 */
[----:B------:R-:W-:-:S04]  /*0df0*/  HFMA2.MMA R22, -RZ, RZ, 1.853515625, -0.00091457366943359375 ;  /* 0x3f6a937eff167435 */ /* 0x000fc800000001ff */
[----:B------:R-:W-:Y:S01]  /*0e00*/  FFMA.FTZ R0, R0, R29, R29 ;  /* 0x0000001d00007223 */ /* 0x000fe2000001001d */
[----:B------:R-:W-:Y:S01]  /*0e10*/  HFMA2.MMA R29, -RZ, RZ, 1.78125, -136.25 ;  /* 0x3f20d842ff1d7435 */ /* 0x000fe200000001ff */
[----:B------:R-:W-:-:S05]  /*0e20*/  @!P2 MOV R22, 0xbec093ac ;  /* 0xbec093ac0016a802 */ /* 0x000fca0000000f00 */
[----:B------:R-:W-:Y:S01]  /*0e30*/  @!P3 MOV R29, 0x3e0375d3 ;  /* 0x3e0375d3001db802 */ /* 0x000fe20000000f00 */
[----:B------:R-:W-:Y:S01]  /*0e40*/  FFMA.FTZ R25, R24, R14, R22 ;  /* 0x0000000e18197223 */ /* 0x000fe20000010016 */
[----:B------:R-:W-:Y:S01]  /*0e50*/  FSEL R22, -R23, R18, P1 ;  /* 0x0000001217167208 */ /* 0x000fe20000800100 */
[----:B------:R-:W1:Y:S02]  /*0e60*/  @P0 MUFU.EX2 R24, R0 ;  /* 0x0000000000180308 */ /* 0x000e640000000800 */
[----:B------:R-:W-:Y:S01]  /*0e70*/  FFMA.FTZ R12, R12, R27, R29 ;  /* 0x0000001b0c0c7223 */ /* 0x000fe2000001001d */
[----:B------:R-:W-:Y:S01]  /*0e80*/  FSEL R27, -R27, R20, P3 ;  /* 0x000000141b1b7208 */ /* 0x000fe20001800100 */
[----:B------:R-:W-:Y:S01]  /*0e90*/  FFMA.FTZ R26, R25, R14, R26 ;  /* 0x0000000e191a7223 */ /* 0x000fe2000001001a */
[----:B------:R-:W-:-:S03]  /*0ea0*/  FFMA.FTZ R13, R13, R22, R22 ;  /* 0x000000160d0d7223 */ /* 0x000fc60000010016 */
[----:B------:R-:W-:Y:S01]  /*0eb0*/  FFMA.FTZ R12, R12, R27, R27 ;  /* 0x0000001b0c0c7223 */ /* 0x000fe2000001001b */
[----:B------:R-:W-:Y:S01]  /*0ec0*/  FSEL R27, -R14, R21, P2 ;  /* 0x000000150e1b7208 */ /* 0x000fe20001000100 */
[----:B------:R-:W2:Y:S04]  /*0ed0*/  @P1 MUFU.EX2 R22, R13 ;  /* 0x0000000d00161308 */ /* 0x000ea80000000800 */
[----:B------:R-:W-:Y:S01]  /*0ee0*/  FFMA.FTZ R14, R26, R27, R27 ;  /* 0x0000001b1a0e7223 */ /* 0x000fe2000001001b */
[----:B-1----:R-:W-:Y:S01]  /*0ef0*/  @P0 FADD R25, -R24, 1 ;  /* 0x3f80000018190421 */ /* 0x002fe20000000100 */
[----:B------:R-:W-:Y:S02]  /*0f00*/  SHF.R.S32.HI R26, RZ, 0x1f, R3 ;  /* 0x0000001fff1a7819 */ /* 0x000fe40000011403 */
[----:B------:R-:W1:Y:S02]  /*0f10*/  @P3 MUFU.EX2 R23, R12 ;  /* 0x0000000c00173308 */ /* 0x000e640000000800 */
[----:B------:R-:W-:Y:S01]  /*0f20*/  @P0 LOP3.LUT R0, R25, 0x80000000, R2, 0xf8, !PT ;  /* 0x8000000019000812 */ /* 0x000fe200078ef802 */
[----:B------:R-:W-:Y:S01]  /*0f30*/  FMUL R25, R9, 0.5 ;  /* 0x3f00000009197820 */ /* 0x000fe20000400000 */
[----:B------:R-:W-:Y:S01]  /*0f40*/  FMUL R9, R5, 0.5 ;  /* 0x3f00000005097820 */ /* 0x000fe20000400000 */
[----:B------:R-:W-:Y:S01]  /*0f50*/  LEA R2, P0, R3, UR6, 0x2 ;  /* 0x0000000603027c11 */ /* 0x000fe2000f8010ff */
[----:B--2---:R-:W-:-:S02]  /*0f60*/  @P1 FADD R5, -R22, 1 ;  /* 0x3f80000016051421 */ /* 0x004fc40000000100 */
[----:B------:R-:W2:Y:S01]  /*0f70*/  @P2 MUFU.EX2 R24, R14 ;  /* 0x0000000e00182308 */ /* 0x000ea20000000800 */
[----:B------:R-:W-:Y:S01]  /*0f80*/  LEA.HI.X R3, R3, UR7, R26, 0x2, P0 ;  /* 0x0000000703037c11 */ /* 0x000fe200080f141a */
[----:B------:R-:W-:Y:S01]  /*0f90*/  FMUL R26, R8, 0.5 ;  /* 0x3f000000081a7820 */ /* 0x000fe20000400000 */
[----:B------:R-:W-:Y:S01]  /*0fa0*/  FMUL R8, R4, 0.5 ;  /* 0x3f00000004087820 */ /* 0x000fe20000400000 */
[----:B------:R-:W-:Y:S01]  /*0fb0*/  @P1 LOP3.LUT R13, R5, 0x80000000, R18, 0xf8, !PT ;  /* 0x80000000050d1812 */ /* 0x000fe200078ef812 */
[----:B------:R-:W-:Y:S01]  /*0fc0*/  FADD R18, R19, 1 ;  /* 0x3f80000013127421 */ /* 0x000fe20000000000 */
[----:B------:R-:W-:Y:S01]  /*0fd0*/  FMUL R22, R6, 0.5 ;  /* 0x3f00000006167820 */ /* 0x000fe20000400000 */
[----:B-1----:R-:W-:Y:S01]  /*0fe0*/  @P3 FADD R27, -R23, 1 ;  /* 0x3f800000171b3421 */ /* 0x002fe20000000100 */
[----:B------:R-:W-:Y:S01]  /*0ff0*/  FMUL R23, R7, 0.5 ;  /* 0x3f00000007177820 */ /* 0x000fe20000400000 */
[----:B------:R-:W-:Y:S01]  /*1000*/  FMUL R7, R11, R18 ;  /* 0x000000120b077220 */ /* 0x000fe20000400000 */
[----:B------:R-:W-:Y:S01]  /*1010*/  FADD R11, R0, 1 ;  /* 0x3f800000000b7421 */ /* 0x000fe20000000000 */
[----:B------:R-:W-:Y:S01]  /*1020*/  FADD R0, R13, 1 ;  /* 0x3f8000000d007421 */ /* 0x000fe20000000000 */
[----:B------:R-:W-:Y:S01]  /*1030*/  @P3 LOP3.LUT R12, R27, 0x80000000, R20, 0xf8, !PT ;  /* 0x800000001b0c3812 */ /* 0x000fe200078ef814 */
[----:B------:R-:W-:Y:S01]  /*1040*/  FMUL R6, R10, R17 ;  /* 0x000000110a067220 */ /* 0x000fe20000400000 */
[----:B------:R-:W-:Y:S01]  /*1050*/  FMUL R8, R8, R11 ;  /* 0x0000000b08087220 */ /* 0x000fe20000400000 */
[----:B--2---:R-:W-:Y:S01]  /*1060*/  @P2 FADD R24, -R24, 1 ;  /* 0x3f80000018182421 */ /* 0x004fe20000000100 */
[----:B------:R-:W-:Y:S01]  /*1070*/  FMUL R4, R26, R15 ;  /* 0x0000000f1a047220 */ /* 0x000fe20000400000 */
[----:B------:R-:W-:Y:S01]  /*1080*/  FADD R13, R12, 1 ;  /* 0x3f8000000c0d7421 */ /* 0x000fe20000000000 */
[----:B------:R-:W-:Y:S01]  /*1090*/  FMUL R5, R25, R16 ;  /* 0x0000001019057220 */ /* 0x000fe20000400000 */
[----:B------:R-:W-:Y:S01]  /*10a0*/  FMUL R9, R9, R0 ;  /* 0x0000000009097220 */ /* 0x000fe20000400000 */
[----:B------:R-:W-:Y:S01]  /*10b0*/  @P2 LOP3.LUT R14, R24, 0x80000000, R21, 0xf8, !PT ;  /* 0x80000000180e2812 */ /* 0x000fe200078ef815 */
[----:B------:R-:W-:-:S02]  /*10c0*/  FMUL R10, R22, R13 ;  /* 0x0000000d160a7220 */ /* 0x000fc40000400000 */
[----:B------:R-:W-:Y:S02]  /*10d0*/  STG.E.128 desc[UR4][R2.64], R4 ;  /* 0x0000000402007986 */ /* 0x000fe4000c101d04 */
[----:B------:R-:W-:-:S04]  /*10e0*/  FADD R14, R14, 1 ;  /* 0x3f8000000e0e7421 */ /* 0x000fc80000000000 */
[----:B------:R-:W-:-:S05]  /*10f0*/  FMUL R11, R23, R14 ;  /* 0x0000000e170b7220 */ /* 0x000fca0000400000 */
[----:B------:R-:W-:Y:S01]  /*1100*/  STG.E.128 desc[UR4][R2.64+0x800], R8 ;  /* 0x0008000802007986 */ /* 0x000fe2000c101d04 */
[----:B------:R-:W-:Y:S05]  /*1110*/  EXIT ;  /* 0x000000000000794d */ /* 0x000fea0003800000 */
.L_x_0:
[----:B------:R-:W-:-:S00]  /*1120*/  BRA `(.L_x_0) ;  /* 0xfffffffc00fc7947 */ /* 0x000fc0000383ffff */
[----:B------:R-:W-:-:S00]  /*1130*/  NOP ;  /* 0x0000000000007918 */ /* 0x000fc00000000000 */
        /* <DEDUP_REMOVED lines=12> */
.L_x_1:


//--------------------- .nv.global.init           --------------------------
	.section	.nv.global.init,"aw",@progbits
.nv.global.init:
	.type		_$_str,@object
	.size		_$_str,(.L_0 - _$_str)
_$_str:
        /*0000*/ 	.byte	0x5f, 0x5f, 0x43, 0x55, 0x44, 0x41, 0x5f, 0x46, 0x54, 0x5a, 0x00
.L_0:


//--------------------- .nv.constant0.triton_poi_fused_gelu_10 --------------------------
	.section	.nv.constant0.triton_poi_fused_gelu_10,"a",@progbits
	.sectionflags	@""
	.align	4
.nv.constant0.triton_poi_fused_gelu_10:
	.zero		548
